//
// Generated by NVIDIA NVVM Compiler
//
// Compiler Build ID: CL-36424714
// Cuda compilation tools, release 13.0, V13.0.88
// Based on NVVM 20.0.0
//

.version 9.0
.target sm_100
.address_size 64

	// .globl	bggemv_16_4096_float16_kernel

.visible .entry bggemv_16_4096_float16_kernel(
	.param .u64 .ptr .align 1 bggemv_16_4096_float16_kernel_param_0,
	.param .u64 .ptr .align 1 bggemv_16_4096_float16_kernel_param_1,
	.param .u64 .ptr .align 1 bggemv_16_4096_float16_kernel_param_2,
	.param .u64 .ptr .align 1 bggemv_16_4096_float16_kernel_param_3,
	.param .u64 bggemv_16_4096_float16_kernel_param_4,
	.param .u64 bggemv_16_4096_float16_kernel_param_5,
	.param .u64 bggemv_16_4096_float16_kernel_param_6,
	.param .u64 bggemv_16_4096_float16_kernel_param_7
)
.maxntid 16
{
	.reg .pred 	%p<2>;
	.reg .b16 	%rs<36>;
	.reg .b32 	%r<46>;
	.reg .b32 	%f<2>;
	.reg .b64 	%rd<28>;

	ld.param.u64 	%rd2, [bggemv_16_4096_float16_kernel_param_0];
	ld.param.u64 	%rd3, [bggemv_16_4096_float16_kernel_param_1];
	ld.param.u64 	%rd4, [bggemv_16_4096_float16_kernel_param_2];
	ld.param.u64 	%rd1, [bggemv_16_4096_float16_kernel_param_3];
	ld.param.u64 	%rd5, [bggemv_16_4096_float16_kernel_param_5];
	ld.param.u64 	%rd6, [bggemv_16_4096_float16_kernel_param_6];
	cvta.to.global.u64 	%rd7, %rd3;
	cvta.to.global.u64 	%rd8, %rd4;
	cvta.to.global.u64 	%rd9, %rd2;
	mov.f32 	%f1, 0f00000000;
	// begin inline asm
	{  cvt.rn.f16.f32 %rs2, %f1;}

	// end inline asm
	mov.u32 	%r1, %ctaid.y;
	shl.b32 	%r40, %r1, 4;
	mov.u32 	%r41, %tid.x;
	or.b32  	%r42, %r40, %r41;
	mul.wide.u32 	%rd10, %r42, 2;
	add.s64 	%rd11, %rd8, %rd10;
	mul.wide.u32 	%rd12, %r1, 8;
	add.s64 	%rd13, %rd9, %rd12;
	ld.global.nc.u64 	%rd14, [%rd13];
	mul.lo.s64 	%rd15, %rd6, %rd14;
	shl.b64 	%rd16, %rd15, 16;
	shl.b64 	%rd17, %rd5, 16;
	mov.u32 	%r2, %ctaid.x;
	mul.wide.u32 	%rd18, %r2, 16;
	cvt.u64.u32 	%rd19, %r41;
	or.b64  	%rd20, %rd18, %rd19;
	add.s64 	%rd21, %rd20, %rd17;
	add.s64 	%rd22, %rd21, %rd16;
	shl.b64 	%rd23, %rd22, 1;
	add.s64 	%rd24, %rd7, %rd23;
	ld.global.nc.u16 	%rs4, [%rd11];
	ld.global.nc.u16 	%rs5, [%rd24];
	// begin inline asm
	{mul.f16 %rs3,%rs4,%rs5;
}
	// end inline asm
	// begin inline asm
	{add.f16 %rs6,%rs2,%rs3;
}
	// end inline asm
	// begin inline asm
	activemask.b32 %r3;
	// end inline asm
	// begin inline asm
	{  mov.b32 %r4, {%rs6,%rs6};}

	// end inline asm
	// begin inline asm
	{mov.u32 %r5, WARP_SZ;
}
	// end inline asm
	shl.b32 	%r43, %r5, 8;
	add.s32 	%r37, %r43, -8161;
	mov.b32 	%r8, 8;
	// begin inline asm
	{shfl.sync.down.b32 %r6,%r4,%r8,%r37,%r3;
}
	// end inline asm
	// begin inline asm
	{.reg .f16 low,high;
 mov.b32 {low,high}, %r6;
 mov.b16 %rs11, low;}
	// end inline asm
	// begin inline asm
	{add.f16 %rs12,%rs6,%rs11;
}
	// end inline asm
	// begin inline asm
	{  mov.b32 %r12, {%rs12,%rs12};}

	// end inline asm
	mov.b32 	%r15, 4;
	// begin inline asm
	{shfl.sync.down.b32 %r13,%r12,%r15,%r37,%r3;
}
	// end inline asm
	// begin inline asm
	{.reg .f16 low,high;
 mov.b32 {low,high}, %r13;
 mov.b16 %rs17, low;}
	// end inline asm
	// begin inline asm
	{add.f16 %rs18,%rs12,%rs17;
}
	// end inline asm
	// begin inline asm
	{  mov.b32 %r19, {%rs18,%rs18};}

	// end inline asm
	mov.b32 	%r22, 2;
	// begin inline asm
	{shfl.sync.down.b32 %r20,%r19,%r22,%r37,%r3;
}
	// end inline asm
	// begin inline asm
	{.reg .f16 low,high;
 mov.b32 {low,high}, %r20;
 mov.b16 %rs23, low;}
	// end inline asm
	// begin inline asm
	{add.f16 %rs24,%rs18,%rs23;
}
	// end inline asm
	// begin inline asm
	{  mov.b32 %r26, {%rs24,%rs24};}

	// end inline asm
	mov.b32 	%r29, 1;
	// begin inline asm
	{shfl.sync.down.b32 %r27,%r26,%r29,%r37,%r3;
}
	// end inline asm
	// begin inline asm
	{.reg .f16 low,high;
 mov.b32 {low,high}, %r27;
 mov.b16 %rs29, low;}
	// end inline asm
	// begin inline asm
	{add.f16 %rs30,%rs24,%rs29;
}
	// end inline asm
	// begin inline asm
	{  mov.b32 %r33, {%rs30,%rs30};}

	// end inline asm
	mov.b32 	%r36, 0;
	// begin inline asm
	{shfl.sync.idx.b32 %r34,%r33,%r36,%r37,%r3;
}
	// end inline asm
	// begin inline asm
	{.reg .f16 low,high;
 mov.b32 {low,high}, %r34;
 mov.b16 %rs35, low;}
	// end inline asm
	setp.ne.s32 	%p1, %r41, 0;
	@%p1 bra 	$L__BB0_2;
	cvta.to.global.u64 	%rd25, %rd1;
	shl.b32 	%r44, %r1, 12;
	add.s32 	%r45, %r44, %r2;
	mul.wide.u32 	%rd26, %r45, 2;
	add.s64 	%rd27, %rd25, %rd26;
	st.global.u16 	[%rd27], %rs35;
$L__BB0_2:
	ret;

}


// ===== COMPILED SASS (sm_100) =====

	.target	sm_100

	.elftype	@"ET_EXEC"


//--------------------- .note.nv.tkinfo           --------------------------
	.section	.note.nv.tkinfo,"",@"SHT_NOTE"
	.sectionflags	@"SHF_NOTE_NV_TKINFO"
	.tkinfo
        /*0018*/ 	.word	0x00000002
        /*0030*/ 	.string	""
        /*0030*/ 	.string	"ptxas"
        /*0030*/ 	.string	"Cuda compilation tools, release 13.0, V13.0.88"
        /*0030*/ 	.string	"Build cuda_13.0.r13.0/compiler.36424714_0"
        /*0030*/ 	.string	"-arch sm_100 -m 64 "



//--------------------- .note.nv.cuinfo           --------------------------
	.section	.note.nv.cuinfo,"",@"SHT_NOTE"
	.sectionflags	@"SHF_NOTE_NV_CUINFO"
        /*0018*/ 	.short	0x0002
        /*001a*/ 	.short	0x0064
        /*001c*/ 	.short	0x0082
	.zero		2


//--------------------- .nv.info                  --------------------------
	.section	.nv.info,"",@"SHT_CUDA_INFO"
	.align	4


	//----- nvinfo : EIATTR_REGCOUNT
	.align		4
        /*0000*/ 	.byte	0x04, 0x2f
        /*0002*/ 	.short	(.L_1 - .L_0)
	.align		4
.L_0:
        /*0004*/ 	.word	index@(bggemv_16_4096_float16_kernel)
        /*0008*/ 	.word	0x00000016


	//----- nvinfo : EIATTR_FRAME_SIZE
	.align		4
.L_1:
        /*000c*/ 	.byte	0x04, 0x11
        /*000e*/ 	.short	(.L_3 - .L_2)
	.align		4
.L_2:
        /*0010*/ 	.word	index@(bggemv_16_4096_float16_kernel)
        /*0014*/ 	.word	0x00000000


	//----- nvinfo : EIATTR_MIN_STACK_SIZE
	.align		4
.L_3:
        /*0018*/ 	.byte	0x04, 0x12
        /*001a*/ 	.short	(.L_5 - .L_4)
	.align		4
.L_4:
        /*001c*/ 	.word	index@(bggemv_16_4096_float16_kernel)
        /*0020*/ 	.word	0x00000000
.L_5:


//--------------------- .nv.compat                --------------------------
	.section	.nv.compat,"",@"SHT_CUDA_COMPAT_INFO"
	.align	4
        /*0000*/ 	.byte	0x02, 0x09, 0x00, 0x00, 0x02, 0x02, 0x01, 0x00, 0x02, 0x05, 0x05, 0x00, 0x03, 0x07, 0x01, 0x01
        /*0010*/ 	.byte	0x02, 0x03, 0x00, 0x00, 0x02, 0x06, 0x01, 0x00, 0x04, 0x0b, 0x08, 0x00, 0x09, 0x00, 0x00, 0x00
        /*0020*/ 	.byte	0x00, 0x00, 0x00, 0x00


//--------------------- .nv.info.bggemv_16_4096_float16_kernel --------------------------
	.section	.nv.info.bggemv_16_4096_float16_kernel,"",@"SHT_CUDA_INFO"
	.sectionflags	@""
	.align	4


	//----- nvinfo : EIATTR_CUDA_API_VERSION
	.align		4
        /*0000*/ 	.byte	0x04, 0x37
        /*0002*/ 	.short	(.L_7 - .L_6)
.L_6:
        /*0004*/ 	.word	0x00000082


	//----- nvinfo : EIATTR_KPARAM_INFO
	.align		4
.L_7:
        /*0008*/ 	.byte	0x04, 0x17
        /*000a*/ 	.short	(.L_9 - .L_8)
.L_8:
        /*000c*/ 	.word	0x00000000
        /*0010*/ 	.short	0x0007
        /*0012*/ 	.short	0x0038
        /*0014*/ 	.byte	0x00, 0xf0, 0x21, 0x00


	//----- nvinfo : EIATTR_KPARAM_INFO
	.align		4
.L_9:
        /*0018*/ 	.byte	0x04, 0x17
        /*001a*/ 	.short	(.L_11 - .L_10)
.L_10:
        /*001c*/ 	.word	0x00000000
        /*0020*/ 	.short	0x0006
        /*0022*/ 	.short	0x0030
        /*0024*/ 	.byte	0x00, 0xf0, 0x21, 0x00


	//----- nvinfo : EIATTR_KPARAM_INFO
	.align		4
.L_11:
        /*0028*/ 	.byte	0x04, 0x17
        /*002a*/ 	.short	(.L_13 - .L_12)
.L_12:
        /*002c*/ 	.word	0x00000000
        /*0030*/ 	.short	0x0005
        /*0032*/ 	.short	0x0028
        /*0034*/ 	.byte	0x00, 0xf0, 0x21, 0x00


	//----- nvinfo : EIATTR_KPARAM_INFO
	.align		4
.L_13:
        /*0038*/ 	.byte	0x04, 0x17
        /*003a*/ 	.short	(.L_15 - .L_14)
.L_14:
        /*003c*/ 	.word	0x00000000
        /*0040*/ 	.short	0x0004
        /*0042*/ 	.short	0x0020
        /*0044*/ 	.byte	0x00, 0xf0, 0x21, 0x00


	//----- nvinfo : EIATTR_KPARAM_INFO
	.align		4
.L_15:
        /*0048*/ 	.byte	0x04, 0x17
        /*004a*/ 	.short	(.L_17 - .L_16)
.L_16:
        /*004c*/ 	.word	0x00000000
        /*0050*/ 	.short	0x0003
        /*0052*/ 	.short	0x0018
        /*0054*/ 	.byte	0x00, 0xf5, 0x21, 0x00


	//----- nvinfo : EIATTR_KPARAM_INFO
	.align		4
.L_17:
        /*0058*/ 	.byte	0x04, 0x17
        /*005a*/ 	.short	(.L_19 - .L_18)
.L_18:
        /*005c*/ 	.word	0x00000000
        /*0060*/ 	.short	0x0002
        /*0062*/ 	.short	0x0010
        /*0064*/ 	.byte	0x00, 0xf5, 0x21, 0x00


	//----- nvinfo : EIATTR_KPARAM_INFO
	.align		4
.L_19:
        /*0068*/ 	.byte	0x04, 0x17
        /*006a*/ 	.short	(.L_21 - .L_20)
.L_20:
        /*006c*/ 	.word	0x00000000
        /*0070*/ 	.short	0x0001
        /*0072*/ 	.short	0x0008
        /*0074*/ 	.byte	0x00, 0xf5, 0x21, 0x00


	//----- nvinfo : EIATTR_KPARAM_INFO
	.align		4
.L_21:
        /*0078*/ 	.byte	0x04, 0x17
        /*007a*/ 	.short	(.L_23 - .L_22)
.L_22:
        /*007c*/ 	.word	0x00000000
        /*0080*/ 	.short	0x0000
        /*0082*/ 	.short	0x0000
        /*0084*/ 	.byte	0x00, 0xf5, 0x21, 0x00


	//----- nvinfo : EIATTR_SPARSE_MMA_MASK
	.align		4
.L_23:
        /*0088*/ 	.byte	0x03, 0x50
        /*008a*/ 	.short	0x0000


	//----- nvinfo : EIATTR_MAXREG_COUNT
	.align		4
        /*008c*/ 	.byte	0x03, 0x1b
        /*008e*/ 	.short	0x00ff


	//----- nvinfo : EIATTR_MERCURY_ISA_VERSION
	.align		4
        /*0090*/ 	.byte	0x03, 0x5f
        /*0092*/ 	.short	0x0101


	//----- nvinfo : EIATTR_COOP_GROUP_MASK_REGIDS
	.align		4
        /*0094*/ 	.byte	0x04, 0x29
        /*0096*/ 	.short	(.L_25 - .L_24)


	//   ....[0]....
.L_24:
        /*0098*/ 	.word	0x05000000


	//   ....[1]....
        /*009c*/ 	.word	0x05000000


	//   ....[2]....
        /*00a0*/ 	.word	0x05000000


	//   ....[3]....
        /*00a4*/ 	.word	0x05000000


	//   ....[4]....
        /*00a8*/ 	.word	0x05000000


	//----- nvinfo : EIATTR_COOP_GROUP_INSTR_OFFSETS
	.align		4
.L_25:
        /*00ac*/ 	.byte	0x04, 0x28
        /*00ae*/ 	.short	(.L_27 - .L_26)


	//   ....[0]....
.L_26:
        /*00b0*/ 	.word	0x00000200


	//   ....[1]....
        /*00b4*/ 	.word	0x00000220


	//   ....[2]....
        /*00b8*/ 	.word	0x00000240


	//   ....[3]....
        /*00bc*/ 	.word	0x00000260


	//   ....[4]....
        /*00c0*/ 	.word	0x00000280


	//----- nvinfo : EIATTR_VRC_CTA_INIT_COUNT
	.align		4
.L_27:
        /*00c4*/ 	.byte	0x02, 0x4a
	.zero		1
	.zero		1


	//----- nvinfo : EIATTR_EXIT_INSTR_OFFSETS
	.align		4
        /*00c8*/ 	.byte	0x04, 0x1c
        /*00ca*/ 	.short	(.L_29 - .L_28)


	//   ....[0]....
.L_28:
        /*00cc*/ 	.word	0x00000290


	//   ....[1]....
        /*00d0*/ 	.word	0x000002f0


	//----- nvinfo : EIATTR_MAX_THREADS
	.align		4
.L_29:
        /*00d4*/ 	.byte	0x04, 0x05
        /*00d6*/ 	.short	(.L_31 - .L_30)
.L_30:
        /*00d8*/ 	.word	0x00000010
        /*00dc*/ 	.word	0x00000001
        /*00e0*/ 	.word	0x00000001


	//----- nvinfo : EIATTR_CBANK_PARAM_SIZE
	.align		4
.L_31:
        /*00e4*/ 	.byte	0x03, 0x19
        /*00e6*/ 	.short	0x0040


	//----- nvinfo : EIATTR_PARAM_CBANK
	.align		4
        /*00e8*/ 	.byte	0x04, 0x0a
        /*00ea*/ 	.short	(.L_33 - .L_32)
	.align		4
.L_32:
        /*00ec*/ 	.word	index@(.nv.constant0.bggemv_16_4096_float16_kernel)
        /*00f0*/ 	.short	0x0380
        /*00f2*/ 	.short	0x0040


	//----- nvinfo : EIATTR_SW_WAR
	.align		4
.L_33:
        /*00f4*/ 	.byte	0x04, 0x36
        /*00f6*/ 	.short	(.L_35 - .L_34)
.L_34:
        /*00f8*/ 	.word	0x00000008
.L_35:


//--------------------- .nv.callgraph             --------------------------
	.section	.nv.callgraph,"",@"SHT_CUDA_CALLGRAPH"
	.align	4
	.sectionentsize	8
	.align		4
        /*0000*/ 	.word	0x00000000
	.align		4
        /*0004*/ 	.word	0xffffffff
	.align		4
        /*0008*/ 	.word	0x00000000
	.align		4
        /*000c*/ 	.word	0xfffffffe
	.align		4
        /*0010*/ 	.word	0x00000000
	.align		4
        /*0014*/ 	.word	0xfffffffd
	.align		4
        /*0018*/ 	.word	0x00000000
	.align		4
        /*001c*/ 	.word	0xfffffffc


//--------------------- .text.bggemv_16_4096_float16_kernel --------------------------
	.section	.text.bggemv_16_4096_float16_kernel,"ax",@progbits
	.align	128
        .global         bggemv_16_4096_float16_kernel
        .type           bggemv_16_4096_float16_kernel,@function
        .size           bggemv_16_4096_float16_kernel,(.L_x_1 - bggemv_16_4096_float16_kernel)
        .other          bggemv_16_4096_float16_kernel,@"STO_CUDA_ENTRY STV_DEFAULT"
bggemv_16_4096_float16_kernel:
.text.bggemv_16_4096_float16_kernel:
[----:B------:R-:W-:Y:S01]  /*0000*/  LDC R1, c[0x0][0x37c] ;  /* 0x0000df00ff017b82 */ /* 0x000fe20000000800 */
[----:B------:R-:W0:Y:S07]  /*0010*/  S2R R11, SR_CTAID.Y ;  /* 0x00000000000b7919 */ /* 0x000e2e0000002600 */
[----:B------:R-:W0:Y:S01]  /*0020*/  LDC.64 R2, c[0x0][0x380] ;  /* 0x0000e000ff027b82 */ /* 0x000e220000000a00 */
[----:B------:R-:W1:Y:S01]  /*0030*/  LDCU.64 UR4, c[0x0][0x358] ;  /* 0x00006b00ff0477ac */ /* 0x000e620008000a00 */
[----:B------:R-:W2:Y:S01]  /*0040*/  S2R R10, SR_CTAID.X ;  /* 0x00000000000a7919 */ /* 0x000ea20000002500 */
[----:B------:R-:W3:Y:S01]  /*0050*/  LDCU.64 UR6, c[0x0][0x3b0] ;  /* 0x00007600ff0677ac */ /* 0x000ee20008000a00 */
[----:B------:R-:W4:Y:S04]  /*0060*/  S2R R13, SR_TID.X ;  /* 0x00000000000d7919 */ /* 0x000f280000002100 */
[----:B------:R-:W5:Y:S01]  /*0070*/  LDC.64 R18, c[0x0][0x3a8] ;  /* 0x0000ea00ff127b82 */ /* 0x000f620000000a00 */
[----:B------:R-:W3:Y:S07]  /*0080*/  LDCU.64 UR8, c[0x0][0x388] ;  /* 0x00007100ff0877ac */ /* 0x000eee0008000a00 */
[----:B------:R-:W3:Y:S01]  /*0090*/  LDC.64 R8, c[0x0][0x390] ;  /* 0x0000e400ff087b82 */ /* 0x000ee20000000a00 */
[----:B0-----:R-:W-:-:S06]  /*00a0*/  IMAD.WIDE.U32 R2, R11, 0x8, R2 ;  /* 0x000000080b027825 */ /* 0x001fcc00078e0002 */
[----:B-1----:R-:W3:Y:S01]  /*00b0*/  LDG.E.64.CONSTANT R2, desc[UR4][R2.64] ;  /* 0x0000000402027981 */ /* 0x002ee2000c1e9b00 */
[----:B--2---:R-:W-:Y:S01]  /*00c0*/  IMAD.WIDE.U32 R4, R10, 0x10, RZ ;  /* 0x000000100a047825 */ /* 0x004fe200078e00ff */
[----:B------:R-:W-:Y:S02]  /*00d0*/  SHF.L.U32 R0, R11, 0x4, RZ ;  /* 0x000000040b007819 */ /* 0x000fe400000006ff */
[----:B----4-:R-:W-:-:S04]  /*00e0*/  LOP3.LUT R15, R4, R13, RZ, 0xfc, !PT ;  /* 0x0000000d040f7212 */ /* 0x010fc800078efcff */
[----:B-----5:R-:W-:Y:S01]  /*00f0*/  LEA R15, P0, R18, R15, 0x10 ;  /* 0x0000000f120f7211 */ /* 0x020fe200078080ff */
[----:B---3--:R-:W-:Y:S02]  /*0100*/  IMAD R17, R3, UR6, RZ ;  /* 0x0000000603117c24 */ /* 0x008fe4000f8e02ff */
[----:B------:R-:W-:-:S04]  /*0110*/  IMAD.WIDE.U32 R6, R2, UR6, RZ ;  /* 0x0000000602067c25 */ /* 0x000fc8000f8e00ff */
[----:B------:R-:W-:Y:S01]  /*0120*/  IMAD R3, R2, UR7, R17 ;  /* 0x0000000702037c24 */ /* 0x000fe2000f8e0211 */
[----:B------:R-:W-:Y:S02]  /*0130*/  LEA.HI.X R17, R18, R5, R19, 0x10, P0 ;  /* 0x0000000512117211 */ /* 0x000fe400000f8413 */
[----:B------:R-:W-:Y:S02]  /*0140*/  LEA R5, P0, R6, R15, 0x10 ;  /* 0x0000000f06057211 */ /* 0x000fe400078080ff */
[----:B------:R-:W-:Y:S02]  /*0150*/  IADD3 R2, PT, PT, R7, R3, RZ ;  /* 0x0000000307027210 */ /* 0x000fe40007ffe0ff */
[----:B------:R-:W-:Y:S02]  /*0160*/  LOP3.LUT R3, R0, R13, RZ, 0xfc, !PT ;  /* 0x0000000d00037212 */ /* 0x000fe400078efcff */
[----:B------:R-:W-:Y:S02]  /*0170*/  LEA.HI.X R6, R6, R17, R2, 0x10, P0 ;  /* 0x0000001106067211 */ /* 0x000fe400000f8402 */
[----:B------:R-:W-:Y:S01]  /*0180*/  LEA R4, P0, R5, UR8, 0x1 ;  /* 0x0000000805047c11 */ /* 0x000fe2000f8008ff */
[----:B------:R-:W-:-:S03]  /*0190*/  IMAD.WIDE.U32 R2, R3, 0x2, R8 ;  /* 0x0000000203027825 */ /* 0x000fc600078e0008 */
[----:B------:R-:W-:-:S03]  /*01a0*/  LEA.HI.X R5, R5, UR9, R6, 0x1, P0 ;  /* 0x0000000905057c11 */ /* 0x000fc600080f0c06 */
[----:B------:R-:W2:Y:S04]  /*01b0*/  LDG.E.U16.CONSTANT R2, desc[UR4][R2.64] ;  /* 0x0000000402027981 */ /* 0x000ea8000c1e9500 */
[----:B------:R-:W2:Y:S01]  /*01c0*/  LDG.E.U16.CONSTANT R5, desc[UR4][R4.64] ;  /* 0x0000000404057981 */ /* 0x000ea2000c1e9500 */
[----:B------:R-:W-:Y:S02]  /*01d0*/  VOTE.ANY R0, PT, PT ;  /* 0x0000000000007806 */ /* 0x000fe400038e0100 */
[----:B------:R-:W-:Y:S01]  /*01e0*/  ISETP.NE.AND P0, PT, R13, RZ, PT ;  /* 0x000000ff0d00720c */ /* 0x000fe20003f05270 */
[----:B--2---:R-:W-:-:S05]  /*01f0*/  HFMA2 R5, R2.H0_H0, R5.H0_H0, RZ.H0_H0 ;  /* 0x2000000502057231 */ /* 0x004fca00000408ff */
[----:B------:R-:W0:Y:S02]  /*0200*/  SHFL.DOWN PT, R6, R5, 0x8, 0x1f ;  /* 0x09001f0005067f89 */ /* 0x000e2400000e0000 */
[----:B0-----:R-:W-:-:S05]  /*0210*/  HADD2 R6, R5.H0_H0, R6.H0_H0 ;  /* 0x2000000605067230 */ /* 0x001fca0000000800 */
[----:B------:R-:W0:Y:S02]  /*0220*/  SHFL.DOWN PT, R7, R6, 0x4, 0x1f ;  /* 0x08801f0006077f89 */ /* 0x000e2400000e0000 */
[----:B0-----:R-:W-:-:S05]  /*0230*/  HADD2 R7, R6.H0_H0, R7.H0_H0 ;  /* 0x2000000706077230 */ /* 0x001fca0000000800 */
[----:B------:R-:W0:Y:S02]  /*0240*/  SHFL.DOWN PT, R2, R7, 0x2, 0x1f ;  /* 0x08401f0007027f89 */ /* 0x000e2400000e0000 */
[----:B0-----:R-:W-:-:S05]  /*0250*/  HADD2 R2, R7.H0_H0, R2.H0_H0 ;  /* 0x2000000207027230 */ /* 0x001fca0000000800 */
[----:B------:R-:W0:Y:S02]  /*0260*/  SHFL.DOWN PT, R3, R2, 0x1, 0x1f ;  /* 0x08201f0002037f89 */ /* 0x000e2400000e0000 */
[----:B0-----:R-:W-:-:S05]  /*0270*/  HADD2 R3, R2.H0_H0, R3.H0_H0 ;  /* 0x2000000302037230 */ /* 0x001fca0000000800 */
[----:B------:R0:W1:Y:S01]  /*0280*/  SHFL.IDX PT, R4, R3, RZ, 0x1f ;  /* 0x00001fff03047589 */ /* 0x00006200000e0000 */
[----:B------:R-:W-:Y:S05]  /*0290*/  @P0 EXIT ;  /* 0x000000000000094d */ /* 0x000fea0003800000 */
[----:B0-----:R-:W0:Y:S01]  /*02a0*/  LDC.64 R2, c[0x0][0x398] ;  /* 0x0000e600ff027b82 */ /* 0x001e220000000a00 */
[----:B------:R-:W-:Y:S02]  /*02b0*/  LEA R5, R11, R10, 0xc ;  /* 0x0000000a0b057211 */ /* 0x000fe400078e60ff */
[----:B-1----:R-:W-:-:S03]  /*02c0*/  PRMT R0, R4, 0x7610, R0 ;  /* 0x0000761004007816 */ /* 0x002fc60000000000 */
[----:B0-----:R-:W-:-:S05]  /*02d0*/  IMAD.WIDE.U32 R2, R5, 0x2, R2 ;  /* 0x0000000205027825 */ /* 0x001fca00078e0002 */
[----:B------:R-:W-:Y:S01]  /*02e0*/  STG.E.U16 desc[UR4][R2.64], R0 ;  /* 0x0000000002007986 */ /* 0x000fe2000c101504 */
[----:B------:R-:W-:Y:S05]  /*02f0*/  EXIT ;  /* 0x000000000000794d */ /* 0x000fea0003800000 */
.L_x_0:
[----:B------:R-:W-:-:S00]  /*0300*/  BRA `(.L_x_0) ;  /* 0xfffffffc00fc7947 */ /* 0x000fc0000383ffff */
[----:B------:R-:W-:-:S00]  /*0310*/  NOP ;  /* 0x0000000000007918 */ /* 0x000fc00000000000 */
        /* <DEDUP_REMOVED lines=14> */
.L_x_1:


//--------------------- .nv.shared.reserved.0     --------------------------
	.section	.nv.shared.reserved.0,"aw",@nobits
	.weak		__nv_reservedSMEM_offset_0_alias
	.size		__nv_reservedSMEM_offset_0_alias, 0, 64
	.other		__nv_reservedSMEM_offset_0_alias,@"STO_CUDA_RESERVED_SHARED STV_DEFAULT"
__nv_reservedSMEM_offset_0_alias:
	.zero		0
	.zero		64


//--------------------- .nv.constant0.bggemv_16_4096_float16_kernel --------------------------
	.section	.nv.constant0.bggemv_16_4096_float16_kernel,"a",@progbits
	.sectionflags	@""
	.align	4
.nv.constant0.bggemv_16_4096_float16_kernel:
	.zero		960


//--------------------- SYMBOLS --------------------------

	.type		.nv.reservedSmem.offset0,@object
	.size		.nv.reservedSmem.offset0,0x4
